//
// Generated by NVIDIA NVVM Compiler
//
// Compiler Build ID: CL-36424714
// Cuda compilation tools, release 13.0, V13.0.88
// Based on NVVM 20.0.0
//

.version 9.0
.target sm_100
.address_size 64

	// .globl	_Z32data_histogram_global_linearizedPfPiiifff
.extern .shared .align 16 .b8 private_hist[];

.visible .entry _Z32data_histogram_global_linearizedPfPiiifff(
	.param .u64 .ptr .align 1 _Z32data_histogram_global_linearizedPfPiiifff_param_0,
	.param .u64 .ptr .align 1 _Z32data_histogram_global_linearizedPfPiiifff_param_1,
	.param .u32 _Z32data_histogram_global_linearizedPfPiiifff_param_2,
	.param .u32 _Z32data_histogram_global_linearizedPfPiiifff_param_3,
	.param .f32 _Z32data_histogram_global_linearizedPfPiiifff_param_4,
	.param .f32 _Z32data_histogram_global_linearizedPfPiiifff_param_5,
	.param .f32 _Z32data_histogram_global_linearizedPfPiiifff_param_6
)
{
	.reg .pred 	%p<4>;
	.reg .b32 	%r<17>;
	.reg .b32 	%f<6>;
	.reg .b64 	%rd<9>;

	ld.param.u64 	%rd3, [_Z32data_histogram_global_linearizedPfPiiifff_param_0];
	ld.param.u64 	%rd4, [_Z32data_histogram_global_linearizedPfPiiifff_param_1];
	ld.param.u32 	%r7, [_Z32data_histogram_global_linearizedPfPiiifff_param_2];
	ld.param.u32 	%r8, [_Z32data_histogram_global_linearizedPfPiiifff_param_3];
	ld.param.f32 	%f1, [_Z32data_histogram_global_linearizedPfPiiifff_param_4];
	ld.param.f32 	%f2, [_Z32data_histogram_global_linearizedPfPiiifff_param_5];
	mov.u32 	%r9, %ctaid.x;
	mov.u32 	%r1, %ntid.x;
	mov.u32 	%r10, %tid.x;
	mad.lo.s32 	%r16, %r9, %r1, %r10;
	setp.ge.s32 	%p1, %r16, %r8;
	@%p1 bra 	$L__BB0_3;
	add.s32 	%r3, %r7, -1;
	mov.u32 	%r11, %nctaid.x;
	mul.lo.s32 	%r4, %r1, %r11;
	cvta.to.global.u64 	%rd1, %rd3;
	cvta.to.global.u64 	%rd2, %rd4;
$L__BB0_2:
	mul.wide.s32 	%rd5, %r16, 4;
	add.s64 	%rd6, %rd1, %rd5;
	ld.global.f32 	%f3, [%rd6];
	sub.f32 	%f4, %f3, %f2;
	div.rn.f32 	%f5, %f4, %f1;
	cvt.rzi.s32.f32 	%r12, %f5;
	setp.lt.s32 	%p2, %r12, %r7;
	max.s32 	%r13, %r12, 0;
	selp.b32 	%r14, %r13, %r3, %p2;
	mul.wide.s32 	%rd7, %r14, 4;
	add.s64 	%rd8, %rd2, %rd7;
	atom.global.add.u32 	%r15, [%rd8], 1;
	add.s32 	%r16, %r16, %r4;
	setp.lt.s32 	%p3, %r16, %r8;
	@%p3 bra 	$L__BB0_2;
$L__BB0_3:
	ret;

}
	// .globl	_Z32data_histogram_global_privatizedPfPiiifff
.visible .entry _Z32data_histogram_global_privatizedPfPiiifff(
	.param .u64 .ptr .align 1 _Z32data_histogram_global_privatizedPfPiiifff_param_0,
	.param .u64 .ptr .align 1 _Z32data_histogram_global_privatizedPfPiiifff_param_1,
	.param .u32 _Z32data_histogram_global_privatizedPfPiiifff_param_2,
	.param .u32 _Z32data_histogram_global_privatizedPfPiiifff_param_3,
	.param .f32 _Z32data_histogram_global_privatizedPfPiiifff_param_4,
	.param .f32 _Z32data_histogram_global_privatizedPfPiiifff_param_5,
	.param .f32 _Z32data_histogram_global_privatizedPfPiiifff_param_6
)
{
	.reg .pred 	%p<8>;
	.reg .b32 	%r<35>;
	.reg .b32 	%f<6>;
	.reg .b64 	%rd<9>;

	ld.param.u64 	%rd2, [_Z32data_histogram_global_privatizedPfPiiifff_param_0];
	ld.param.u64 	%rd3, [_Z32data_histogram_global_privatizedPfPiiifff_param_1];
	ld.param.u32 	%r12, [_Z32data_histogram_global_privatizedPfPiiifff_param_2];
	ld.param.u32 	%r13, [_Z32data_histogram_global_privatizedPfPiiifff_param_3];
	ld.param.f32 	%f1, [_Z32data_histogram_global_privatizedPfPiiifff_param_4];
	ld.param.f32 	%f2, [_Z32data_histogram_global_privatizedPfPiiifff_param_5];
	mov.u32 	%r14, %ctaid.x;
	mov.u32 	%r1, %ntid.x;
	mov.u32 	%r34, %tid.x;
	mad.lo.s32 	%r33, %r14, %r1, %r34;
	setp.ge.s32 	%p1, %r34, %r12;
	@%p1 bra 	$L__BB1_3;
	mov.u32 	%r16, private_hist;
	mov.u32 	%r32, %r34;
$L__BB1_2:
	shl.b32 	%r15, %r32, 2;
	add.s32 	%r17, %r16, %r15;
	mov.b32 	%r18, 0;
	st.shared.u32 	[%r17], %r18;
	add.s32 	%r32, %r32, %r1;
	setp.lt.s32 	%p2, %r32, %r12;
	@%p2 bra 	$L__BB1_2;
$L__BB1_3:
	bar.sync 	0;
	setp.ge.s32 	%p3, %r33, %r13;
	@%p3 bra 	$L__BB1_6;
	cvta.to.global.u64 	%rd4, %rd2;
	mul.wide.s32 	%rd5, %r33, 4;
	add.s64 	%rd6, %rd4, %rd5;
	ld.global.f32 	%f3, [%rd6];
	sub.f32 	%f4, %f3, %f2;
	div.rn.f32 	%f5, %f4, %f1;
	cvt.rzi.s32.f32 	%r19, %f5;
	setp.lt.s32 	%p4, %r19, %r12;
	add.s32 	%r20, %r12, -1;
	max.s32 	%r21, %r19, 0;
	selp.b32 	%r22, %r21, %r20, %p4;
	shl.b32 	%r23, %r22, 2;
	mov.u32 	%r24, private_hist;
	add.s32 	%r6, %r24, %r23;
	mov.u32 	%r25, %nctaid.x;
	mul.lo.s32 	%r7, %r1, %r25;
$L__BB1_5:
	atom.shared.add.u32 	%r26, [%r6], 1;
	add.s32 	%r33, %r33, %r7;
	setp.lt.s32 	%p5, %r33, %r13;
	@%p5 bra 	$L__BB1_5;
$L__BB1_6:
	setp.ge.s32 	%p6, %r34, %r12;
	bar.sync 	0;
	@%p6 bra 	$L__BB1_9;
	cvta.to.global.u64 	%rd1, %rd3;
	mov.u32 	%r28, private_hist;
$L__BB1_8:
	mul.wide.s32 	%rd7, %r34, 4;
	add.s64 	%rd8, %rd1, %rd7;
	shl.b32 	%r27, %r34, 2;
	add.s32 	%r29, %r28, %r27;
	ld.shared.u32 	%r30, [%r29];
	atom.global.add.u32 	%r31, [%rd8], %r30;
	add.s32 	%r34, %r34, %r1;
	setp.lt.s32 	%p7, %r34, %r12;
	@%p7 bra 	$L__BB1_8;
$L__BB1_9:
	ret;

}


// ===== COMPILED SASS (sm_100) =====

	.target	sm_100

	.elftype	@"ET_EXEC"


//--------------------- .note.nv.tkinfo           --------------------------
	.section	.note.nv.tkinfo,"",@"SHT_NOTE"
	.sectionflags	@"SHF_NOTE_NV_TKINFO"
	.tkinfo
        /*0018*/ 	.word	0x00000002
        /*0030*/ 	.string	""
        /*0030*/ 	.string	"ptxas"
        /*0030*/ 	.string	"Cuda compilation tools, release 13.0, V13.0.88"
        /*0030*/ 	.string	"Build cuda_13.0.r13.0/compiler.36424714_0"
        /*0030*/ 	.string	"-arch sm_100 -m 64 "



//--------------------- .note.nv.cuinfo           --------------------------
	.section	.note.nv.cuinfo,"",@"SHT_NOTE"
	.sectionflags	@"SHF_NOTE_NV_CUINFO"
        /*0018*/ 	.short	0x0002
        /*001a*/ 	.short	0x0064
        /*001c*/ 	.short	0x0082
	.zero		2


//--------------------- .nv.info                  --------------------------
	.section	.nv.info,"",@"SHT_CUDA_INFO"
	.align	4


	//----- nvinfo : EIATTR_REGCOUNT
	.align		4
        /*0000*/ 	.byte	0x04, 0x2f
        /*0002*/ 	.short	(.L_1 - .L_0)
	.align		4
.L_0:
        /*0004*/ 	.word	index@(_Z32data_histogram_global_linearizedPfPiiifff)
        /*0008*/ 	.word	0x00000018


	//----- nvinfo : EIATTR_FRAME_SIZE
	.align		4
.L_1:
        /*000c*/ 	.byte	0x04, 0x11
        /*000e*/ 	.short	(.L_3 - .L_2)
	.align		4
.L_2:
        /*0010*/ 	.word	index@($__internal_1_$__cuda_sm3x_div_rn_noftz_f32_slowpath)
        /*0014*/ 	.word	0x00000000


	//----- nvinfo : EIATTR_FRAME_SIZE
	.align		4
.L_3:
        /*0018*/ 	.byte	0x04, 0x11
        /*001a*/ 	.short	(.L_5 - .L_4)
	.align		4
.L_4:
        /*001c*/ 	.word	index@(_Z32data_histogram_global_linearizedPfPiiifff)
        /*0020*/ 	.word	0x00000000


	//----- nvinfo : EIATTR_REGCOUNT
	.align		4
.L_5:
        /*0024*/ 	.byte	0x04, 0x2f
        /*0026*/ 	.short	(.L_7 - .L_6)
	.align		4
.L_6:
        /*0028*/ 	.word	index@(_Z32data_histogram_global_privatizedPfPiiifff)
        /*002c*/ 	.word	0x00000011


	//----- nvinfo : EIATTR_FRAME_SIZE
	.align		4
.L_7:
        /*0030*/ 	.byte	0x04, 0x11
        /*0032*/ 	.short	(.L_9 - .L_8)
	.align		4
.L_8:
        /*0034*/ 	.word	index@($__internal_0_$__cuda_sm3x_div_rn_noftz_f32_slowpath)
        /*0038*/ 	.word	0x00000000


	//----- nvinfo : EIATTR_FRAME_SIZE
	.align		4
.L_9:
        /*003c*/ 	.byte	0x04, 0x11
        /*003e*/ 	.short	(.L_11 - .L_10)
	.align		4
.L_10:
        /*0040*/ 	.word	index@(_Z32data_histogram_global_privatizedPfPiiifff)
        /*0044*/ 	.word	0x00000000


	//----- nvinfo : EIATTR_MIN_STACK_SIZE
	.align		4
.L_11:
        /*0048*/ 	.byte	0x04, 0x12
        /*004a*/ 	.short	(.L_13 - .L_12)
	.align		4
.L_12:
        /*004c*/ 	.word	index@(_Z32data_histogram_global_privatizedPfPiiifff)
        /*0050*/ 	.word	0x00000000


	//----- nvinfo : EIATTR_MIN_STACK_SIZE
	.align		4
.L_13:
        /*0054*/ 	.byte	0x04, 0x12
        /*0056*/ 	.short	(.L_15 - .L_14)
	.align		4
.L_14:
        /*0058*/ 	.word	index@(_Z32data_histogram_global_linearizedPfPiiifff)
        /*005c*/ 	.word	0x00000000
.L_15:


//--------------------- .nv.compat                --------------------------
	.section	.nv.compat,"",@"SHT_CUDA_COMPAT_INFO"
	.align	4
        /*0000*/ 	.byte	0x02, 0x09, 0x00, 0x00, 0x02, 0x02, 0x01, 0x00, 0x02, 0x05, 0x05, 0x00, 0x03, 0x07, 0x01, 0x01
        /*0010*/ 	.byte	0x02, 0x03, 0x00, 0x00, 0x02, 0x06, 0x01, 0x00, 0x04, 0x0b, 0x08, 0x00, 0x01, 0x00, 0x00, 0x00
        /*0020*/ 	.byte	0x00, 0x00, 0x00, 0x00


//--------------------- .nv.info._Z32data_histogram_global_privatizedPfPiiifff --------------------------
	.section	.nv.info._Z32data_histogram_global_privatizedPfPiiifff,"",@"SHT_CUDA_INFO"
	.sectionflags	@""
	.align	4


	//----- nvinfo : EIATTR_CUDA_API_VERSION
	.align		4
        /*0000*/ 	.byte	0x04, 0x37
        /*0002*/ 	.short	(.L_17 - .L_16)
.L_16:
        /*0004*/ 	.word	0x00000082


	//----- nvinfo : EIATTR_KPARAM_INFO
	.align		4
.L_17:
        /*0008*/ 	.byte	0x04, 0x17
        /*000a*/ 	.short	(.L_19 - .L_18)
.L_18:
        /*000c*/ 	.word	0x00000000
        /*0010*/ 	.short	0x0006
        /*0012*/ 	.short	0x0020
        /*0014*/ 	.byte	0x00, 0xf0, 0x11, 0x00


	//----- nvinfo : EIATTR_KPARAM_INFO
	.align		4
.L_19:
        /*0018*/ 	.byte	0x04, 0x17
        /*001a*/ 	.short	(.L_21 - .L_20)
.L_20:
        /*001c*/ 	.word	0x00000000
        /*0020*/ 	.short	0x0005
        /*0022*/ 	.short	0x001c
        /*0024*/ 	.byte	0x00, 0xf0, 0x11, 0x00


	//----- nvinfo : EIATTR_KPARAM_INFO
	.align		4
.L_21:
        /*0028*/ 	.byte	0x04, 0x17
        /*002a*/ 	.short	(.L_23 - .L_22)
.L_22:
        /*002c*/ 	.word	0x00000000
        /*0030*/ 	.short	0x0004
        /*0032*/ 	.short	0x0018
        /*0034*/ 	.byte	0x00, 0xf0, 0x11, 0x00


	//----- nvinfo : EIATTR_KPARAM_INFO
	.align		4
.L_23:
        /*0038*/ 	.byte	0x04, 0x17
        /*003a*/ 	.short	(.L_25 - .L_24)
.L_24:
        /*003c*/ 	.word	0x00000000
        /*0040*/ 	.short	0x0003
        /*0042*/ 	.short	0x0014
        /*0044*/ 	.byte	0x00, 0xf0, 0x11, 0x00


	//----- nvinfo : EIATTR_KPARAM_INFO
	.align		4
.L_25:
        /*0048*/ 	.byte	0x04, 0x17
        /*004a*/ 	.short	(.L_27 - .L_26)
.L_26:
        /*004c*/ 	.word	0x00000000
        /*0050*/ 	.short	0x0002
        /*0052*/ 	.short	0x0010
        /*0054*/ 	.byte	0x00, 0xf0, 0x11, 0x00


	//----- nvinfo : EIATTR_KPARAM_INFO
	.align		4
.L_27:
        /*0058*/ 	.byte	0x04, 0x17
        /*005a*/ 	.short	(.L_29 - .L_28)
.L_28:
        /*005c*/ 	.word	0x00000000
        /*0060*/ 	.short	0x0001
        /*0062*/ 	.short	0x0008
        /*0064*/ 	.byte	0x00, 0xf5, 0x21, 0x00


	//----- nvinfo : EIATTR_KPARAM_INFO
	.align		4
.L_29:
        /*0068*/ 	.byte	0x04, 0x17
        /*006a*/ 	.short	(.L_31 - .L_30)
.L_30:
        /*006c*/ 	.word	0x00000000
        /*0070*/ 	.short	0x0000
        /*0072*/ 	.short	0x0000
        /*0074*/ 	.byte	0x00, 0xf5, 0x21, 0x00


	//----- nvinfo : EIATTR_SPARSE_MMA_MASK
	.align		4
.L_31:
        /*0078*/ 	.byte	0x03, 0x50
        /*007a*/ 	.short	0x0000


	//----- nvinfo : EIATTR_MAXREG_COUNT
	.align		4
        /*007c*/ 	.byte	0x03, 0x1b
        /*007e*/ 	.short	0x00ff


	//----- nvinfo : EIATTR_NUM_BARRIERS
	.align		4
        /*0080*/ 	.byte	0x02, 0x4c
        /*0082*/ 	.byte	0x01
	.zero		1


	//----- nvinfo : EIATTR_MERCURY_ISA_VERSION
	.align		4
        /*0084*/ 	.byte	0x03, 0x5f
        /*0086*/ 	.short	0x0101


	//----- nvinfo : EIATTR_VRC_CTA_INIT_COUNT
	.align		4
        /*0088*/ 	.byte	0x02, 0x4a
	.zero		1
	.zero		1


	//----- nvinfo : EIATTR_EXIT_INSTR_OFFSETS
	.align		4
        /*008c*/ 	.byte	0x04, 0x1c
        /*008e*/ 	.short	(.L_33 - .L_32)


	//   ....[0]....
.L_32:
        /*0090*/ 	.word	0x00000400


	//   ....[1]....
        /*0094*/ 	.word	0x000004c0


	//----- nvinfo : EIATTR_CRS_STACK_SIZE
	.align		4
.L_33:
        /*0098*/ 	.byte	0x04, 0x1e
        /*009a*/ 	.short	(.L_35 - .L_34)
.L_34:
        /*009c*/ 	.word	0x00000000


	//----- nvinfo : EIATTR_CBANK_PARAM_SIZE
	.align		4
.L_35:
        /*00a0*/ 	.byte	0x03, 0x19
        /*00a2*/ 	.short	0x0024


	//----- nvinfo : EIATTR_PARAM_CBANK
	.align		4
        /*00a4*/ 	.byte	0x04, 0x0a
        /*00a6*/ 	.short	(.L_37 - .L_36)
	.align		4
.L_36:
        /*00a8*/ 	.word	index@(.nv.constant0._Z32data_histogram_global_privatizedPfPiiifff)
        /*00ac*/ 	.short	0x0380
        /*00ae*/ 	.short	0x0024


	//----- nvinfo : EIATTR_SW_WAR
	.align		4
.L_37:
        /*00b0*/ 	.byte	0x04, 0x36
        /*00b2*/ 	.short	(.L_39 - .L_38)
.L_38:
        /*00b4*/ 	.word	0x00000008
.L_39:


//--------------------- .nv.info._Z32data_histogram_global_linearizedPfPiiifff --------------------------
	.section	.nv.info._Z32data_histogram_global_linearizedPfPiiifff,"",@"SHT_CUDA_INFO"
	.sectionflags	@""
	.align	4


	//----- nvinfo : EIATTR_CUDA_API_VERSION
	.align		4
        /*0000*/ 	.byte	0x04, 0x37
        /*0002*/ 	.short	(.L_41 - .L_40)
.L_40:
        /*0004*/ 	.word	0x00000082


	//----- nvinfo : EIATTR_KPARAM_INFO
	.align		4
.L_41:
        /*0008*/ 	.byte	0x04, 0x17
        /*000a*/ 	.short	(.L_43 - .L_42)
.L_42:
        /*000c*/ 	.word	0x00000000
        /*0010*/ 	.short	0x0006
        /*0012*/ 	.short	0x0020
        /*0014*/ 	.byte	0x00, 0xf0, 0x11, 0x00


	//----- nvinfo : EIATTR_KPARAM_INFO
	.align		4
.L_43:
        /*0018*/ 	.byte	0x04, 0x17
        /*001a*/ 	.short	(.L_45 - .L_44)
.L_44:
        /*001c*/ 	.word	0x00000000
        /*0020*/ 	.short	0x0005
        /*0022*/ 	.short	0x001c
        /*0024*/ 	.byte	0x00, 0xf0, 0x11, 0x00


	//----- nvinfo : EIATTR_KPARAM_INFO
	.align		4
.L_45:
        /*0028*/ 	.byte	0x04, 0x17
        /*002a*/ 	.short	(.L_47 - .L_46)
.L_46:
        /*002c*/ 	.word	0x00000000
        /*0030*/ 	.short	0x0004
        /*0032*/ 	.short	0x0018
        /*0034*/ 	.byte	0x00, 0xf0, 0x11, 0x00


	//----- nvinfo : EIATTR_KPARAM_INFO
	.align		4
.L_47:
        /*0038*/ 	.byte	0x04, 0x17
        /*003a*/ 	.short	(.L_49 - .L_48)
.L_48:
        /*003c*/ 	.word	0x00000000
        /*0040*/ 	.short	0x0003
        /*0042*/ 	.short	0x0014
        /*0044*/ 	.byte	0x00, 0xf0, 0x11, 0x00


	//----- nvinfo : EIATTR_KPARAM_INFO
	.align		4
.L_49:
        /*0048*/ 	.byte	0x04, 0x17
        /*004a*/ 	.short	(.L_51 - .L_50)
.L_50:
        /*004c*/ 	.word	0x00000000
        /*0050*/ 	.short	0x0002
        /*0052*/ 	.short	0x0010
        /*0054*/ 	.byte	0x00, 0xf0, 0x11, 0x00


	//----- nvinfo : EIATTR_KPARAM_INFO
	.align		4
.L_51:
        /*0058*/ 	.byte	0x04, 0x17
        /*005a*/ 	.short	(.L_53 - .L_52)
.L_52:
        /*005c*/ 	.word	0x00000000
        /*0060*/ 	.short	0x0001
        /*0062*/ 	.short	0x0008
        /*0064*/ 	.byte	0x00, 0xf5, 0x21, 0x00


	//----- nvinfo : EIATTR_KPARAM_INFO
	.align		4
.L_53:
        /*0068*/ 	.byte	0x04, 0x17
        /*006a*/ 	.short	(.L_55 - .L_54)
.L_54:
        /*006c*/ 	.word	0x00000000
        /*0070*/ 	.short	0x0000
        /*0072*/ 	.short	0x0000
        /*0074*/ 	.byte	0x00, 0xf5, 0x21, 0x00


	//----- nvinfo : EIATTR_SPARSE_MMA_MASK
	.align		4
.L_55:
        /*0078*/ 	.byte	0x03, 0x50
        /*007a*/ 	.short	0x0000


	//----- nvinfo : EIATTR_MAXREG_COUNT
	.align		4
        /*007c*/ 	.byte	0x03, 0x1b
        /*007e*/ 	.short	0x00ff


	//----- nvinfo : EIATTR_MERCURY_ISA_VERSION
	.align		4
        /*0080*/ 	.byte	0x03, 0x5f
        /*0082*/ 	.short	0x0101


	//----- nvinfo : EIATTR_VRC_CTA_INIT_COUNT
	.align		4
        /*0084*/ 	.byte	0x02, 0x4a
	.zero		1
	.zero		1


	//----- nvinfo : EIATTR_EXIT_INSTR_OFFSETS
	.align		4
        /*0088*/ 	.byte	0x04, 0x1c
        /*008a*/ 	.short	(.L_57 - .L_56)


	//   ....[0]....
.L_56:
        /*008c*/ 	.word	0x00000070


	//   ....[1]....
        /*0090*/ 	.word	0x000002c0


	//----- nvinfo : EIATTR_CRS_STACK_SIZE
	.align		4
.L_57:
        /*0094*/ 	.byte	0x04, 0x1e
        /*0096*/ 	.short	(.L_59 - .L_58)
.L_58:
        /*0098*/ 	.word	0x00000000


	//----- nvinfo : EIATTR_CBANK_PARAM_SIZE
	.align		4
.L_59:
        /*009c*/ 	.byte	0x03, 0x19
        /*009e*/ 	.short	0x0024


	//----- nvinfo : EIATTR_PARAM_CBANK
	.align		4
        /*00a0*/ 	.byte	0x04, 0x0a
        /*00a2*/ 	.short	(.L_61 - .L_60)
	.align		4
.L_60:
        /*00a4*/ 	.word	index@(.nv.constant0._Z32data_histogram_global_linearizedPfPiiifff)
        /*00a8*/ 	.short	0x0380
        /*00aa*/ 	.short	0x0024


	//----- nvinfo : EIATTR_SW_WAR
	.align		4
.L_61:
        /*00ac*/ 	.byte	0x04, 0x36
        /*00ae*/ 	.short	(.L_63 - .L_62)
.L_62:
        /*00b0*/ 	.word	0x00000008
.L_63:


//--------------------- .nv.callgraph             --------------------------
	.section	.nv.callgraph,"",@"SHT_CUDA_CALLGRAPH"
	.align	4
	.sectionentsize	8
	.align		4
        /*0000*/ 	.word	0x00000000
	.align		4
        /*0004*/ 	.word	0xffffffff
	.align		4
        /*0008*/ 	.word	0x00000000
	.align		4
        /*000c*/ 	.word	0xfffffffe
	.align		4
        /*0010*/ 	.word	0x00000000
	.align		4
        /*0014*/ 	.word	0xfffffffd
	.align		4
        /*0018*/ 	.word	0x00000000
	.align		4
        /*001c*/ 	.word	0xfffffffc


//--------------------- .text._Z32data_histogram_global_privatizedPfPiiifff --------------------------
	.section	.text._Z32data_histogram_global_privatizedPfPiiifff,"ax",@progbits
	.align	128
        .global         _Z32data_histogram_global_privatizedPfPiiifff
        .type           _Z32data_histogram_global_privatizedPfPiiifff,@function
        .size           _Z32data_histogram_global_privatizedPfPiiifff,(.L_x_36 - _Z32data_histogram_global_privatizedPfPiiifff)
        .other          _Z32data_histogram_global_privatizedPfPiiifff,@"STO_CUDA_ENTRY STV_DEFAULT"
_Z32data_histogram_global_privatizedPfPiiifff:
.text._Z32data_histogram_global_privatizedPfPiiifff:
[----:B------:R-:W-:Y:S01]  /*0000*/  LDC R1, c[0x0][0x37c] ;  /* 0x0000df00ff017b82 */ /* 0x000fe20000000800 */
[----:B------:R-:W0:Y:S01]  /*0010*/  S2R R5, SR_TID.X ;  /* 0x0000000000057919 */ /* 0x000e220000002100 */
[----:B------:R-:W1:Y:S06]  /*0020*/  LDCU UR5, c[0x0][0x390] ;  /* 0x00007200ff0577ac */ /* 0x000e6c0008000800 */
[----:B------:R-:W2:Y:S01]  /*0030*/  S2UR UR4, SR_CTAID.X ;  /* 0x00000000000479c3 */ /* 0x000ea20000002500 */
[----:B------:R-:W-:Y:S07]  /*0040*/  BSSY.RECONVERGENT B0, `(.L_x_0) ;  /* 0x000000f000007945 */ /* 0x000fee0003800200 */
[----:B------:R-:W2:Y:S01]  /*0050*/  LDC R2, c[0x0][0x360] ;  /* 0x0000d800ff027b82 */ /* 0x000ea20000000800 */
[----:B-1----:R-:W-:-:S05]  /*0060*/  IMAD.U32 R10, RZ, RZ, UR5 ;  /* 0x00000005ff0a7e24 */ /* 0x002fca000f8e00ff */
[----:B0-----:R-:W-:Y:S01]  /*0070*/  ISETP.GE.AND P0, PT, R5, R10, PT ;  /* 0x0000000a0500720c */ /* 0x001fe20003f06270 */
[----:B--2---:R-:W-:-:S12]  /*0080*/  IMAD R4, R2, UR4, R5 ;  /* 0x0000000402047c24 */ /* 0x004fd8000f8e0205 */
[----:B------:R-:W-:Y:S05]  /*0090*/  @P0 BRA `(.L_x_1) ;  /* 0x0000000000240947 */ /* 0x000fea0003800000 */
[----:B------:R-:W0:Y:S01]  /*00a0*/  S2R R7, SR_CgaCtaId ;  /* 0x0000000000077919 */ /* 0x000e220000008800 */
[----:B------:R-:W-:Y:S01]  /*00b0*/  MOV R0, 0x400 ;  /* 0x0000040000007802 */ /* 0x000fe20000000f00 */
[----:B------:R-:W-:-:S03]  /*00c0*/  IMAD.MOV.U32 R3, RZ, RZ, R5 ;  /* 0x000000ffff037224 */ /* 0x000fc600078e0005 */
[----:B0-----:R-:W-:-:S07]  /*00d0*/  LEA R0, R7, R0, 0x18 ;  /* 0x0000000007007211 */ /* 0x001fce00078ec0ff */
.L_x_2:
[----:B------:R-:W-:Y:S02]  /*00e0*/  IMAD R6, R3, 0x4, R0 ;  /* 0x0000000403067824 */ /* 0x000fe400078e0200 */
[----:B------:R-:W-:-:S03]  /*00f0*/  IMAD.IADD R3, R2, 0x1, R3 ;  /* 0x0000000102037824 */ /* 0x000fc600078e0203 */
[----:B------:R0:W-:Y:S02]  /*0100*/  STS [R6], RZ ;  /* 0x000000ff06007388 */ /* 0x0001e40000000800 */
[----:B------:R-:W-:-:S13]  /*0110*/  ISETP.GE.AND P0, PT, R3, R10, PT ;  /* 0x0000000a0300720c */ /* 0x000fda0003f06270 */
[----:B0-----:R-:W-:Y:S05]  /*0120*/  @!P0 BRA `(.L_x_2) ;  /* 0xfffffffc00ec8947 */ /* 0x001fea000383ffff */
.L_x_1:
[----:B------:R-:W-:Y:S05]  /*0130*/  BSYNC.RECONVERGENT B0 ;  /* 0x0000000000007941 */ /* 0x000fea0003800200 */
.L_x_0:
[----:B------:R-:W0:Y:S01]  /*0140*/  LDCU UR4, c[0x0][0x394] ;  /* 0x00007280ff0477ac */ /* 0x000e220008000800 */
[----:B------:R-:W-:Y:S01]  /*0150*/  BSSY.RECONVERGENT B0, `(.L_x_3) ;  /* 0x0000028000007945 */ /* 0x000fe20003800200 */
[----:B------:R-:W1:Y:S01]  /*0160*/  LDCU.64 UR8, c[0x0][0x358] ;  /* 0x00006b00ff0877ac */ /* 0x000e620008000a00 */
[----:B------:R-:W-:Y:S01]  /*0170*/  BAR.SYNC.DEFER_BLOCKING 0x0 ;  /* 0x0000000000007b1d */ /* 0x000fe20000010000 */
[----:B0-----:R-:W-:-:S13]  /*0180*/  ISETP.GE.AND P0, PT, R4, UR4, PT ;  /* 0x0000000404007c0c */ /* 0x001fda000bf06270 */
[----:B-1----:R-:W-:Y:S05]  /*0190*/  @P0 BRA `(.L_x_4) ;  /* 0x00000000008c0947 */ /* 0x002fea0003800000 */
[----:B------:R-:W0:Y:S08]  /*01a0*/  LDC.64 R6, c[0x0][0x380] ;  /* 0x0000e000ff067b82 */ /* 0x000e300000000a00 */
[----:B------:R-:W1:Y:S01]  /*01b0*/  LDC.64 R10, c[0x0][0x398] ;  /* 0x0000e600ff0a7b82 */ /* 0x000e620000000a00 */
[----:B0-----:R-:W-:-:S05]  /*01c0*/  IMAD.WIDE R6, R4, 0x4, R6 ;  /* 0x0000000404067825 */ /* 0x001fca00078e0206 */
[----:B------:R-:W2:Y:S01]  /*01d0*/  LDG.E R0, desc[UR8][R6.64] ;  /* 0x0000000806007981 */ /* 0x000ea2000c1e1900 */
[----:B------:R-:W-:Y:S01]  /*01e0*/  BSSY.RECONVERGENT B1, `(.L_x_5) ;  /* 0x000000d000017945 */ /* 0x000fe20003800200 */
[----:B-1----:R-:W0:Y:S02]  /*01f0*/  MUFU.RCP R3, R10 ;  /* 0x0000000a00037308 */ /* 0x002e240000001000 */
[----:B0-----:R-:W-:-:S04]  /*0200*/  FFMA R8, R3, -R10, 1 ;  /* 0x3f80000003087423 */ /* 0x001fc8000000080a */
[----:B------:R-:W-:Y:S01]  /*0210*/  FFMA R3, R3, R8, R3 ;  /* 0x0000000803037223 */ /* 0x000fe20000000003 */
[----:B--2---:R-:W-:-:S04]  /*0220*/  FADD R0, R0, -R11 ;  /* 0x8000000b00007221 */ /* 0x004fc80000000000 */
[----:B------:R-:W0:Y:S01]  /*0230*/  FCHK P0, R0, R10 ;  /* 0x0000000a00007302 */ /* 0x000e220000000000 */
[----:B------:R-:W-:-:S04]  /*0240*/  FFMA R9, R0, R3, RZ ;  /* 0x0000000300097223 */ /* 0x000fc800000000ff */
[----:B------:R-:W-:-:S04]  /*0250*/  FFMA R8, R9, -R10, R0 ;  /* 0x8000000a09087223 */ /* 0x000fc80000000000 */
[----:B------:R-:W-:Y:S01]  /*0260*/  FFMA R3, R3, R8, R9 ;  /* 0x0000000803037223 */ /* 0x000fe20000000009 */
[----:B0-----:R-:W-:Y:S06]  /*0270*/  @!P0 BRA `(.L_x_6) ;  /* 0x00000000000c8947 */ /* 0x001fec0003800000 */
[----:B------:R-:W-:-:S07]  /*0280*/  MOV R6, 0x2a0 ;  /* 0x000002a000067802 */ /* 0x000fce0000000f00 */
[----:B------:R-:W-:Y:S05]  /*0290*/  CALL.REL.NOINC `($__internal_0_$__cuda_sm3x_div_rn_noftz_f32_slowpath) ;  /* 0x00000000008c7944 */ /* 0x000fea0003c00000 */
[----:B------:R-:W-:-:S07]  /*02a0*/  IMAD.MOV.U32 R3, RZ, RZ, R0 ;  /* 0x000000ffff037224 */ /* 0x000fce00078e0000 */
.L_x_6:
[----:B------:R-:W-:Y:S05]  /*02b0*/  BSYNC.RECONVERGENT B1 ;  /* 0x0000000000017941 */ /* 0x000fea0003800200 */
.L_x_5:
[----:B------:R-:W0:Y:S01]  /*02c0*/  LDCU UR4, c[0x0][0x390] ;  /* 0x00007200ff0477ac */ /* 0x000e220008000800 */
[----:B------:R-:W1:Y:S01]  /*02d0*/  F2I.TRUNC.NTZ R3, R3 ;  /* 0x0000000300037305 */ /* 0x000e62000020f100 */
[----:B------:R-:W2:Y:S01]  /*02e0*/  S2UR UR5, SR_CgaCtaId ;  /* 0x00000000000579c3 */ /* 0x000ea20000008800 */
[----:B------:R-:W3:Y:S07]  /*02f0*/  LDCU UR6, c[0x0][0x370] ;  /* 0x00006e00ff0677ac */ /* 0x000eee0008000800 */
[----:B------:R-:W4:Y:S01]  /*0300*/  LDC R9, c[0x0][0x394] ;  /* 0x0000e500ff097b82 */ /* 0x000f220000000800 */
[----:B0-----:R-:W-:Y:S01]  /*0310*/  IMAD.U32 R10, RZ, RZ, UR4 ;  /* 0x00000004ff0a7e24 */ /* 0x001fe2000f8e00ff */
[----:B------:R-:W-:-:S03]  /*0320*/  UMOV UR4, 0x400 ;  /* 0x0000040000047882 */ /* 0x000fc60000000000 */
[----:B------:R-:W-:Y:S01]  /*0330*/  VIADD R0, R10, 0xffffffff ;  /* 0xffffffff0a007836 */ /* 0x000fe20000000000 */
[----:B-1----:R-:W-:Y:S01]  /*0340*/  ISETP.GE.AND P0, PT, R3, R10, PT ;  /* 0x0000000a0300720c */ /* 0x002fe20003f06270 */
[----:B---3--:R-:W-:Y:S01]  /*0350*/  IMAD R7, R2, UR6, RZ ;  /* 0x0000000602077c24 */ /* 0x008fe2000f8e02ff */
[----:B--2---:R-:W-:-:S11]  /*0360*/  ULEA UR4, UR5, UR4, 0x18 ;  /* 0x0000000405047291 */ /* 0x004fd6000f8ec0ff */
[----:B------:R-:W-:-:S04]  /*0370*/  @!P0 VIMNMX R0, PT, PT, RZ, R3, !PT ;  /* 0x00000003ff008248 */ /* 0x000fc80007fe0100 */
[----:B------:R-:W-:-:S07]  /*0380*/  LEA R0, R0, UR4, 0x2 ;  /* 0x0000000400007c11 */ /* 0x000fce000f8e10ff */
.L_x_7:
[----:B------:R-:W-:Y:S01]  /*0390*/  IMAD.IADD R4, R7, 0x1, R4 ;  /* 0x0000000107047824 */ /* 0x000fe200078e0204 */
[----:B------:R0:W-:Y:S04]  /*03a0*/  ATOMS.POPC.INC.32 RZ, [R0+URZ] ;  /* 0x0000000000ff7f8c */ /* 0x0001e8000d8000ff */
[----:B----4-:R-:W-:-:S13]  /*03b0*/  ISETP.GE.AND P0, PT, R4, R9, PT ;  /* 0x000000090400720c */ /* 0x010fda0003f06270 */
[----:B0-----:R-:W-:Y:S05]  /*03c0*/  @!P0 BRA `(.L_x_7) ;  /* 0xfffffffc00f08947 */ /* 0x001fea000383ffff */
.L_x_4:
[----:B------:R-:W-:Y:S05]  /*03d0*/  BSYNC.RECONVERGENT B0 ;  /* 0x0000000000007941 */ /* 0x000fea0003800200 */
.L_x_3:
[----:B------:R-:W-:Y:S01]  /*03e0*/  BAR.SYNC.DEFER_BLOCKING 0x0 ;  /* 0x0000000000007b1d */ /* 0x000fe20000010000 */
[----:B------:R-:W-:-:S13]  /*03f0*/  ISETP.GE.AND P0, PT, R5, R10, PT ;  /* 0x0000000a0500720c */ /* 0x000fda0003f06270 */
[----:B------:R-:W-:Y:S05]  /*0400*/  @P0 EXIT ;  /* 0x000000000000094d */ /* 0x000fea0003800000 */
[----:B------:R-:W0:Y:S01]  /*0410*/  S2UR UR5, SR_CgaCtaId ;  /* 0x00000000000579c3 */ /* 0x000e220000008800 */
[----:B------:R-:W-:-:S07]  /*0420*/  UMOV UR4, 0x400 ;  /* 0x0000040000047882 */ /* 0x000fce0000000000 */
[----:B------:R-:W1:Y:S01]  /*0430*/  LDC.64 R8, c[0x0][0x388] ;  /* 0x0000e200ff087b82 */ /* 0x000e620000000a00 */
[----:B0-----:R-:W-:-:S12]  /*0440*/  ULEA UR4, UR5, UR4, 0x18 ;  /* 0x0000000405047291 */ /* 0x001fd8000f8ec0ff */
.L_x_8:
[C---:B------:R-:W-:Y:S01]  /*0450*/  LEA R0, R5.reuse, UR4, 0x2 ;  /* 0x0000000405007c11 */ /* 0x040fe2000f8e10ff */
[----:B01----:R-:W-:-:S04]  /*0460*/  IMAD.WIDE R6, R5, 0x4, R8 ;  /* 0x0000000405067825 */ /* 0x003fc800078e0208 */
[----:B------:R-:W0:Y:S01]  /*0470*/  LDS R3, [R0] ;  /* 0x0000000000037984 */ /* 0x000e220000000800 */
[----:B------:R-:W-:-:S05]  /*0480*/  IMAD.IADD R5, R2, 0x1, R5 ;  /* 0x0000000102057824 */ /* 0x000fca00078e0205 */
[----:B------:R-:W-:Y:S01]  /*0490*/  ISETP.GE.AND P0, PT, R5, R10, PT ;  /* 0x0000000a0500720c */ /* 0x000fe20003f06270 */
[----:B0-----:R0:W-:-:S12]  /*04a0*/  REDG.E.ADD.STRONG.GPU desc[UR8][R6.64], R3 ;  /* 0x000000030600798e */ /* 0x0011d8000c12e108 */
[----:B------:R-:W-:Y:S05]  /*04b0*/  @!P0 BRA `(.L_x_8) ;  /* 0xfffffffc00e48947 */ /* 0x000fea000383ffff */
[----:B------:R-:W-:Y:S05]  /*04c0*/  EXIT ;  /* 0x000000000000794d */ /* 0x000fea0003800000 */
        .weak           $__internal_0_$__cuda_sm3x_div_rn_noftz_f32_slowpath
        .type           $__internal_0_$__cuda_sm3x_div_rn_noftz_f32_slowpath,@function
        .size           $__internal_0_$__cuda_sm3x_div_rn_noftz_f32_slowpath,(.L_x_36 - $__internal_0_$__cuda_sm3x_div_rn_noftz_f32_slowpath)
$__internal_0_$__cuda_sm3x_div_rn_noftz_f32_slowpath:
[----:B------:R-:W0:Y:S01]  /*04d0*/  LDC R3, c[0x0][0x398] ;  /* 0x0000e600ff037b82 */ /* 0x000e220000000800 */
[--C-:B------:R-:W-:Y:S01]  /*04e0*/  SHF.R.U32.HI R7, RZ, 0x17, R0.reuse ;  /* 0x00000017ff077819 */ /* 0x100fe20000011600 */
[----:B------:R-:W1:Y:S01]  /*04f0*/  LDCU UR4, c[0x0][0x398] ;  /* 0x00007300ff0477ac */ /* 0x000e620008000800 */
[----:B------:R-:W-:Y:S02]  /*0500*/  BSSY.RECONVERGENT B2, `(.L_x_9) ;  /* 0x0000064000027945 */ /* 0x000fe40003800200 */
[----:B------:R-:W-:Y:S01]  /*0510*/  LOP3.LUT R12, R7, 0xff, RZ, 0xc0, !PT ;  /* 0x000000ff070c7812 */ /* 0x000fe200078ec0ff */
[----:B------:R-:W-:-:S04]  /*0520*/  IMAD.MOV.U32 R7, RZ, RZ, R0 ;  /* 0x000000ffff077224 */ /* 0x000fc800078e0000 */
[----:B------:R-:W-:Y:S02]  /*0530*/  VIADD R13, R12, 0xffffffff ;  /* 0xffffffff0c0d7836 */ /* 0x000fe40000000000 */
[----:B-1----:R-:W-:Y:S01]  /*0540*/  IMAD.U32 R10, RZ, RZ, UR4 ;  /* 0x00000004ff0a7e24 */ /* 0x002fe2000f8e00ff */
[----:B0-----:R-:W-:-:S04]  /*0550*/  SHF.R.U32.HI R8, RZ, 0x17, R3 ;  /* 0x00000017ff087819 */ /* 0x001fc80000011603 */
[----:B------:R-:W-:-:S05]  /*0560*/  LOP3.LUT R8, R8, 0xff, RZ, 0xc0, !PT ;  /* 0x000000ff08087812 */ /* 0x000fca00078ec0ff */
[----:B------:R-:W-:-:S05]  /*0570*/  VIADD R11, R8, 0xffffffff ;  /* 0xffffffff080b7836 */ /* 0x000fca0000000000 */
[----:B------:R-:W-:-:S04]  /*0580*/  ISETP.GT.U32.AND P0, PT, R11, 0xfd, PT ;  /* 0x000000fd0b00780c */ /* 0x000fc80003f04070 */
[----:B------:R-:W-:-:S13]  /*0590*/  ISETP.GT.U32.OR P0, PT, R13, 0xfd, P0 ;  /* 0x000000fd0d00780c */ /* 0x000fda0000704470 */
[----:B------:R-:W-:Y:S01]  /*05a0*/  @!P0 IMAD.MOV.U32 R9, RZ, RZ, RZ ;  /* 0x000000ffff098224 */ /* 0x000fe200078e00ff */
[----:B------:R-:W-:Y:S06]  /*05b0*/  @!P0 BRA `(.L_x_10) ;  /* 0x00000000005c8947 */ /* 0x000fec0003800000 */
[----:B------:R-:W-:Y:S02]  /*05c0*/  FSETP.GTU.FTZ.AND P1, PT, |R3|, +INF , PT ;  /* 0x7f8000000300780b */ /* 0x000fe40003f3c200 */
[----:B------:R-:W-:-:S04]  /*05d0*/  FSETP.GTU.FTZ.AND P0, PT, |R0|, +INF , PT ;  /* 0x7f8000000000780b */ /* 0x000fc80003f1c200 */
[----:B------:R-:W-:-:S13]  /*05e0*/  PLOP3.LUT P0, PT, P0, P1, PT, 0xf8, 0x8f ;  /* 0x00000000008f781c */ /* 0x000fda0000703f70 */
[----:B------:R-:W-:Y:S05]  /*05f0*/  @P0 BRA `(.L_x_11) ;  /* 0x00000004004c0947 */ /* 0x000fea0003800000 */
[----:B------:R-:W-:-:S13]  /*0600*/  LOP3.LUT P0, RZ, R10, 0x7fffffff, R7, 0xc8, !PT ;  /* 0x7fffffff0aff7812 */ /* 0x000fda000780c807 */
[----:B------:R-:W-:Y:S05]  /*0610*/  @!P0 BRA `(.L_x_12) ;  /* 0x00000004003c8947 */ /* 0x000fea0003800000 */
[C---:B------:R-:W-:Y:S02]  /*0620*/  FSETP.NEU.FTZ.AND P2, PT, |R0|.reuse, +INF , PT ;  /* 0x7f8000000000780b */ /* 0x040fe40003f5d200 */
[----:B------:R-:W-:Y:S02]  /*0630*/  FSETP.NEU.FTZ.AND P1, PT, |R3|, +INF , PT ;  /* 0x7f8000000300780b */ /* 0x000fe40003f3d200 */
[----:B------:R-:W-:-:S11]  /*0640*/  FSETP.NEU.FTZ.AND P0, PT, |R0|, +INF , PT ;  /* 0x7f8000000000780b */ /* 0x000fd60003f1d200 */
[----:B------:R-:W-:Y:S05]  /*0650*/  @!P1 BRA !P2, `(.L_x_12) ;  /* 0x00000004002c9947 */ /* 0x000fea0005000000 */
[----:B------:R-:W-:-:S04]  /*0660*/  LOP3.LUT P2, RZ, R7, 0x7fffffff, RZ, 0xc0, !PT ;  /* 0x7fffffff07ff7812 */ /* 0x000fc8000784c0ff */
[----:B------:R-:W-:-:S13]  /*0670*/  PLOP3.LUT P1, PT, P1, P2, PT, 0x2f, 0xf2 ;  /* 0x0000000000f2781c */ /* 0x000fda0000f24577 */
[----:B------:R-:W-:Y:S05]  /*0680*/  @P1 BRA `(.L_x_13) ;  /* 0x0000000400181947 */ /* 0x000fea0003800000 */
[----:B------:R-:W-:-:S04]  /*0690*/  LOP3.LUT P1, RZ, R10, 0x7fffffff, RZ, 0xc0, !PT ;  /* 0x7fffffff0aff7812 */ /* 0x000fc8000782c0ff */
[----:B------:R-:W-:-:S13]  /*06a0*/  PLOP3.LUT P0, PT, P0, P1, PT, 0x2f, 0xf2 ;  /* 0x0000000000f2781c */ /* 0x000fda0000702577 */
[----:B------:R-:W-:Y:S05]  /*06b0*/  @P0 BRA `(.L_x_14) ;  /* 0x0000000400000947 */ /* 0x000fea0003800000 */
[----:B------:R-:W-:Y:S02]  /*06c0*/  ISETP.GE.AND P0, PT, R13, RZ, PT ;  /* 0x000000ff0d00720c */ /* 0x000fe40003f06270 */
[----:B------:R-:W-:-:S11]  /*06d0*/  ISETP.GE.AND P1, PT, R11, RZ, PT ;  /* 0x000000ff0b00720c */ /* 0x000fd60003f26270 */
[----:B------:R-:W-:Y:S02]  /*06e0*/  @P0 IMAD.MOV.U32 R9, RZ, RZ, RZ ;  /* 0x000000ffff090224 */ /* 0x000fe400078e00ff */
[----:B------:R-:W-:Y:S01]  /*06f0*/  @!P0 FFMA R7, R0, 1.84467440737095516160e+19, RZ ;  /* 0x5f80000000078823 */ /* 0x000fe200000000ff */
[----:B------:R-:W-:Y:S02]  /*0700*/  @!P0 IMAD.MOV.U32 R9, RZ, RZ, -0x40 ;  /* 0xffffffc0ff098424 */ /* 0x000fe400078e00ff */
[----:B------:R-:W-:Y:S02]  /*0710*/  @!P1 FFMA R10, R3, 1.84467440737095516160e+19, RZ ;  /* 0x5f800000030a9823 */ /* 0x000fe400000000ff */
[----:B------:R-:W-:-:S07]  /*0720*/  @!P1 VIADD R9, R9, 0x40 ;  /* 0x0000004009099836 */ /* 0x000fce0000000000 */
.L_x_10:
[----:B------:R-:W-:Y:S01]  /*0730*/  LEA R3, R8, 0xc0800000, 0x17 ;  /* 0xc080000008037811 */ /* 0x000fe200078eb8ff */
[----:B------:R-:W-:Y:S04]  /*0740*/  BSSY.RECONVERGENT B3, `(.L_x_15) ;  /* 0x0000036000037945 */ /* 0x000fe80003800200 */
[----:B------:R-:W-:Y:S02]  /*0750*/  IMAD.IADD R10, R10, 0x1, -R3 ;  /* 0x000000010a0a7824 */ /* 0x000fe400078e0a03 */
[----:B------:R-:W-:Y:S02]  /*0760*/  VIADD R3, R12, 0xffffff81 ;  /* 0xffffff810c037836 */ /* 0x000fe40000000000 */
[----:B------:R-:W0:Y:S01]  /*0770*/  MUFU.RCP R11, R10 ;  /* 0x0000000a000b7308 */ /* 0x000e220000001000 */
[----:B------:R-:W-:Y:S01]  /*0780*/  FADD.FTZ R13, -R10, -RZ ;  /* 0x800000ff0a0d7221 */ /* 0x000fe20000010100 */
[C---:B------:R-:W-:Y:S01]  /*0790*/  IMAD R0, R3.reuse, -0x800000, R7 ;  /* 0xff80000003007824 */ /* 0x040fe200078e0207 */
[----:B------:R-:W-:-:S05]  /*07a0*/  IADD3 R8, PT, PT, R3, 0x7f, -R8 ;  /* 0x0000007f03087810 */ /* 0x000fca0007ffe808 */
[----:B------:R-:W-:Y:S02]  /*07b0*/  IMAD.IADD R8, R8, 0x1, R9 ;  /* 0x0000000108087824 */ /* 0x000fe400078e0209 */
[----:B0-----:R-:W-:-:S04]  /*07c0*/  FFMA R12, R11, R13, 1 ;  /* 0x3f8000000b0c7423 */ /* 0x001fc8000000000d */
[----:B------:R-:W-:-:S04]  /*07d0*/  FFMA R14, R11, R12, R11 ;  /* 0x0000000c0b0e7223 */ /* 0x000fc8000000000b */
[----:B------:R-:W-:-:S04]  /*07e0*/  FFMA R7, R0, R14, RZ ;  /* 0x0000000e00077223 */ /* 0x000fc800000000ff */
[----:B------:R-:W-:-:S04]  /*07f0*/  FFMA R12, R13, R7, R0 ;  /* 0x000000070d0c7223 */ /* 0x000fc80000000000 */
[----:B------:R-:W-:-:S04]  /*0800*/  FFMA R11, R14, R12, R7 ;  /* 0x0000000c0e0b7223 */ /* 0x000fc80000000007 */
[----:B------:R-:W-:-:S04]  /*0810*/  FFMA R12, R13, R11, R0 ;  /* 0x0000000b0d0c7223 */ /* 0x000fc80000000000 */
[----:B------:R-:W-:-:S05]  /*0820*/  FFMA R0, R14, R12, R11 ;  /* 0x0000000c0e007223 */ /* 0x000fca000000000b */
[----:B------:R-:W-:-:S04]  /*0830*/  SHF.R.U32.HI R3, RZ, 0x17, R0 ;  /* 0x00000017ff037819 */ /* 0x000fc80000011600 */
[----:B------:R-:W-:-:S05]  /*0840*/  LOP3.LUT R3, R3, 0xff, RZ, 0xc0, !PT ;  /* 0x000000ff03037812 */ /* 0x000fca00078ec0ff */
[----:B------:R-:W-:-:S04]  /*0850*/  IMAD.IADD R9, R3, 0x1, R8 ;  /* 0x0000000103097824 */ /* 0x000fc800078e0208 */
[----:B------:R-:W-:-:S05]  /*0860*/  VIADD R3, R9, 0xffffffff ;  /* 0xffffffff09037836 */ /* 0x000fca0000000000 */
[----:B------:R-:W-:-:S13]  /*0870*/  ISETP.GE.U32.AND P0, PT, R3, 0xfe, PT ;  /* 0x000000fe0300780c */ /* 0x000fda0003f06070 */
[----:B------:R-:W-:Y:S05]  /*0880*/  @!P0 BRA `(.L_x_16) ;  /* 0x0000000000808947 */ /* 0x000fea0003800000 */
[----:B------:R-:W-:-:S13]  /*0890*/  ISETP.GT.AND P0, PT, R9, 0xfe, PT ;  /* 0x000000fe0900780c */ /* 0x000fda0003f04270 */
[----:B------:R-:W-:Y:S05]  /*08a0*/  @P0 BRA `(.L_x_17) ;  /* 0x00000000006c0947 */ /* 0x000fea0003800000 */
[----:B------:R-:W-:-:S13]  /*08b0*/  ISETP.GE.AND P0, PT, R9, 0x1, PT ;  /* 0x000000010900780c */ /* 0x000fda0003f06270 */
[----:B------:R-:W-:Y:S05]  /*08c0*/  @P0 BRA `(.L_x_18) ;  /* 0x0000000000740947 */ /* 0x000fea0003800000 */
[----:B------:R-:W-:Y:S02]  /*08d0*/  ISETP.GE.AND P0, PT, R9, -0x18, PT ;  /* 0xffffffe80900780c */ /* 0x000fe40003f06270 */
[----:B------:R-:W-:-:S11]  /*08e0*/  LOP3.LUT R0, R0, 0x80000000, RZ, 0xc0, !PT ;  /* 0x8000000000007812 */ /* 0x000fd600078ec0ff */
[----:B------:R-:W-:Y:S05]  /*08f0*/  @!P0 BRA `(.L_x_18) ;  /* 0x0000000000688947 */ /* 0x000fea0003800000 */
[CCC-:B------:R-:W-:Y:S01]  /*0900*/  FFMA.RZ R3, R14.reuse, R12.reuse, R11.reuse ;  /* 0x0000000c0e037223 */ /* 0x1c0fe2000000c00b */
[C---:B------:R-:W-:Y:S02]  /*0910*/  VIADD R10, R9.reuse, 0x20 ;  /* 0x00000020090a7836 */ /* 0x040fe40000000000 */
[CCC-:B------:R-:W-:Y:S01]  /*0920*/  FFMA.RM R8, R14.reuse, R12.reuse, R11.reuse ;  /* 0x0000000c0e087223 */ /* 0x1c0fe2000000400b */
[----:B------:R-:W-:Y:S02]  /*0930*/  ISETP.NE.AND P2, PT, R9, RZ, PT ;  /* 0x000000ff0900720c */ /* 0x000fe40003f45270 */
[----:B------:R-:W-:Y:S01]  /*0940*/  LOP3.LUT R7, R3, 0x7fffff, RZ, 0xc0, !PT ;  /* 0x007fffff03077812 */ /* 0x000fe200078ec0ff */
[----:B------:R-:W-:Y:S01]  /*0950*/  FFMA.RP R3, R14, R12, R11 ;  /* 0x0000000c0e037223 */ /* 0x000fe2000000800b */
[----:B------:R-:W-:Y:S01]  /*0960*/  ISETP.NE.AND P1, PT, R9, RZ, PT ;  /* 0x000000ff0900720c */ /* 0x000fe20003f25270 */
[----:B------:R-:W-:Y:S01]  /*0970*/  IMAD.MOV R9, RZ, RZ, -R9 ;  /* 0x000000ffff097224 */ /* 0x000fe200078e0a09 */
[----:B------:R-:W-:-:S02]  /*0980*/  LOP3.LUT R7, R7, 0x800000, RZ, 0xfc, !PT ;  /* 0x0080000007077812 */ /* 0x000fc400078efcff */
[----:B------:R-:W-:Y:S02]  /*0990*/  FSETP.NEU.FTZ.AND P0, PT, R3, R8, PT ;  /* 0x000000080300720b */ /* 0x000fe40003f1d000 */
[----:B------:R-:W-:Y:S02]  /*09a0*/  SHF.L.U32 R10, R7, R10, RZ ;  /* 0x0000000a070a7219 */ /* 0x000fe400000006ff */
[----:B------:R-:W-:Y:S02]  /*09b0*/  SEL R8, R9, RZ, P2 ;  /* 0x000000ff09087207 */ /* 0x000fe40001000000 */
[----:B------:R-:W-:Y:S02]  /*09c0*/  ISETP.NE.AND P1, PT, R10, RZ, P1 ;  /* 0x000000ff0a00720c */ /* 0x000fe40000f25270 */
[----:B------:R-:W-:Y:S02]  /*09d0*/  SHF.R.U32.HI R8, RZ, R8, R7 ;  /* 0x00000008ff087219 */ /* 0x000fe40000011607 */
[----:B------:R-:W-:-:S02]  /*09e0*/  PLOP3.LUT P0, PT, P0, P1, PT, 0xf8, 0x8f ;  /* 0x00000000008f781c */ /* 0x000fc40000703f70 */
[----:B------:R-:W-:Y:S02]  /*09f0*/  SHF.R.U32.HI R10, RZ, 0x1, R8 ;  /* 0x00000001ff0a7819 */ /* 0x000fe40000011608 */
[----:B------:R-:W-:-:S04]  /*0a00*/  SEL R3, RZ, 0x1, !P0 ;  /* 0x00000001ff037807 */ /* 0x000fc80004000000 */
[----:B------:R-:W-:-:S04]  /*0a10*/  LOP3.LUT R3, R3, 0x1, R10, 0xf8, !PT ;  /* 0x0000000103037812 */ /* 0x000fc800078ef80a */
[----:B------:R-:W-:-:S05]  /*0a20*/  LOP3.LUT R3, R3, R8, RZ, 0xc0, !PT ;  /* 0x0000000803037212 */ /* 0x000fca00078ec0ff */
[----:B------:R-:W-:-:S05]  /*0a30*/  IMAD.IADD R3, R10, 0x1, R3 ;  /* 0x000000010a037824 */ /* 0x000fca00078e0203 */
[----:B------:R-:W-:Y:S01]  /*0a40*/  LOP3.LUT R0, R3, R0, RZ, 0xfc, !PT ;  /* 0x0000000003007212 */ /* 0x000fe200078efcff */
[----:B------:R-:W-:Y:S06]  /*0a50*/  BRA `(.L_x_18) ;  /* 0x0000000000107947 */ /* 0x000fec0003800000 */
.L_x_17:
[----:B------:R-:W-:-:S04]  /*0a60*/  LOP3.LUT R0, R0, 0x80000000, RZ, 0xc0, !PT ;  /* 0x8000000000007812 */ /* 0x000fc800078ec0ff */
[----:B------:R-:W-:Y:S01]  /*0a70*/  LOP3.LUT R0, R0, 0x7f800000, RZ, 0xfc, !PT ;  /* 0x7f80000000007812 */ /* 0x000fe200078efcff */
[----:B------:R-:W-:Y:S06]  /*0a80*/  BRA `(.L_x_18) ;  /* 0x0000000000047947 */ /* 0x000fec0003800000 */
.L_x_16:
[----:B------:R-:W-:-:S07]  /*0a90*/  IMAD R0, R8, 0x800000, R0 ;  /* 0x0080000008007824 */ /* 0x000fce00078e0200 */
.L_x_18:
[----:B------:R-:W-:Y:S05]  /*0aa0*/  BSYNC.RECONVERGENT B3 ;  /* 0x0000000000037941 */ /* 0x000fea0003800200 */
.L_x_15:
[----:B------:R-:W-:Y:S05]  /*0ab0*/  BRA `(.L_x_19) ;  /* 0x0000000000207947 */ /* 0x000fea0003800000 */
.L_x_14:
[----:B------:R-:W-:-:S04]  /*0ac0*/  LOP3.LUT R0, R10, 0x80000000, R7, 0x48, !PT ;  /* 0x800000000a007812 */ /* 0x000fc800078e4807 */
[----:B------:R-:W-:Y:S01]  /*0ad0*/  LOP3.LUT R0, R0, 0x7f800000, RZ, 0xfc, !PT ;  /* 0x7f80000000007812 */ /* 0x000fe200078efcff */
[----:B------:R-:W-:Y:S06]  /*0ae0*/  BRA `(.L_x_19) ;  /* 0x0000000000147947 */ /* 0x000fec0003800000 */
.L_x_13:
[----:B------:R-:W-:Y:S01]  /*0af0*/  LOP3.LUT R0, R10, 0x80000000, R7, 0x48, !PT ;  /* 0x800000000a007812 */ /* 0x000fe200078e4807 */
[----:B------:R-:W-:Y:S06]  /*0b00*/  BRA `(.L_x_19) ;  /* 0x00000000000c7947 */ /* 0x000fec0003800000 */
.L_x_12:
[----:B------:R-:W0:Y:S01]  /*0b10*/  MUFU.RSQ R0, -QNAN ;  /* 0xffc0000000007908 */ /* 0x000e220000001400 */
[----:B------:R-:W-:Y:S05]  /*0b20*/  BRA `(.L_x_19) ;  /* 0x0000000000047947 */ /* 0x000fea0003800000 */
.L_x_11:
[----:B------:R-:W-:-:S07]  /*0b30*/  FADD.FTZ R0, R0, R3 ;  /* 0x0000000300007221 */ /* 0x000fce0000010000 */
.L_x_19:
[----:B------:R-:W-:Y:S05]  /*0b40*/  BSYNC.RECONVERGENT B2 ;  /* 0x0000000000027941 */ /* 0x000fea0003800200 */
.L_x_9:
[----:B------:R-:W-:-:S04]  /*0b50*/  IMAD.MOV.U32 R7, RZ, RZ, 0x0 ;  /* 0x00000000ff077424 */ /* 0x000fc800078e00ff */
[----:B0-----:R-:W-:Y:S05]  /*0b60*/  RET.REL.NODEC R6 `(_Z32data_histogram_global_privatizedPfPiiifff) ;  /* 0xfffffff406247950 */ /* 0x001fea0003c3ffff */
.L_x_20:
[----:B------:R-:W-:-:S00]  /*0b70*/  BRA `(.L_x_20) ;  /* 0xfffffffc00fc7947 */ /* 0x000fc0000383ffff */
[----:B------:R-:W-:-:S00]  /*0b80*/  NOP ;  /* 0x0000000000007918 */ /* 0x000fc00000000000 */
[----:B------:R-:W-:-:S00]  /*0b90*/  NOP ;  /* 0x0000000000007918 */ /* 0x000fc00000000000 */
[----:B------:R-:W-:-:S00]  /*0ba0*/  NOP ;  /* 0x0000000000007918 */ /* 0x000fc00000000000 */
[----:B------:R-:W-:-:S00]  /*0bb0*/  NOP ;  /* 0x0000000000007918 */ /* 0x000fc00000000000 */
[----:B------:R-:W-:-:S00]  /*0bc0*/  NOP ;  /* 0x0000000000007918 */ /* 0x000fc00000000000 */
[----:B------:R-:W-:-:S00]  /*0bd0*/  NOP ;  /* 0x0000000000007918 */ /* 0x000fc00000000000 */
[----:B------:R-:W-:-:S00]  /*0be0*/  NOP ;  /* 0x0000000000007918 */ /* 0x000fc00000000000 */
[----:B------:R-:W-:-:S00]  /*0bf0*/  NOP ;  /* 0x0000000000007918 */ /* 0x000fc00000000000 */
.L_x_36:


//--------------------- .text._Z32data_histogram_global_linearizedPfPiiifff --------------------------
	.section	.text._Z32data_histogram_global_linearizedPfPiiifff,"ax",@progbits
	.align	128
        .global         _Z32data_histogram_global_linearizedPfPiiifff
        .type           _Z32data_histogram_global_linearizedPfPiiifff,@function
        .size           _Z32data_histogram_global_linearizedPfPiiifff,(.L_x_37 - _Z32data_histogram_global_linearizedPfPiiifff)
        .other          _Z32data_histogram_global_linearizedPfPiiifff,@"STO_CUDA_ENTRY STV_DEFAULT"
_Z32data_histogram_global_linearizedPfPiiifff:
.text._Z32data_histogram_global_linearizedPfPiiifff:
[----:B------:R-:W-:Y:S01]  /*0000*/  LDC R1, c[0x0][0x37c] ;  /* 0x0000df00ff017b82 */ /* 0x000fe20000000800 */
[----:B------:R-:W0:Y:S07]  /*0010*/  S2R R11, SR_TID.X ;  /* 0x00000000000b7919 */ /* 0x000e2e0000002100 */
[----:B------:R-:W0:Y:S01]  /*0020*/  S2UR UR4, SR_CTAID.X ;  /* 0x00000000000479c3 */ /* 0x000e220000002500 */
[----:B------:R-:W1:Y:S07]  /*0030*/  LDCU UR5, c[0x0][0x394] ;  /* 0x00007280ff0577ac */ /* 0x000e6e0008000800 */
[----:B------:R-:W0:Y:S02]  /*0040*/  LDC R2, c[0x0][0x360] ;  /* 0x0000d800ff027b82 */ /* 0x000e240000000800 */
[----:B0-----:R-:W-:-:S05]  /*0050*/  IMAD R11, R2, UR4, R11 ;  /* 0x00000004020b7c24 */ /* 0x001fca000f8e020b */
[----:B-1----:R-:W-:-:S13]  /*0060*/  ISETP.GE.AND P0, PT, R11, UR5, PT ;  /* 0x000000050b007c0c */ /* 0x002fda000bf06270 */
[----:B------:R-:W-:Y:S05]  /*0070*/  @P0 EXIT ;  /* 0x000000000000094d */ /* 0x000fea0003800000 */
[----:B------:R-:W0:Y:S01]  /*0080*/  LDC.64 R4, c[0x0][0x380] ;  /* 0x0000e000ff047b82 */ /* 0x000e220000000a00 */
[----:B------:R-:W1:Y:S01]  /*0090*/  LDCU UR5, c[0x0][0x370] ;  /* 0x00006e00ff0577ac */ /* 0x000e620008000800 */
[----:B------:R-:W2:Y:S06]  /*00a0*/  LDCU UR4, c[0x0][0x390] ;  /* 0x00007200ff0477ac */ /* 0x000eac0008000800 */
[----:B------:R-:W3:Y:S01]  /*00b0*/  LDC.64 R6, c[0x0][0x388] ;  /* 0x0000e200ff067b82 */ /* 0x000ee20000000a00 */
[----:B------:R-:W4:Y:S01]  /*00c0*/  LDCU.64 UR6, c[0x0][0x358] ;  /* 0x00006b00ff0677ac */ /* 0x000f220008000a00 */
[----:B------:R-:W0:Y:S06]  /*00d0*/  LDCU.64 UR8, c[0x0][0x390] ;  /* 0x00007200ff0877ac */ /* 0x000e2c0008000a00 */
[----:B------:R-:W0:Y:S01]  /*00e0*/  LDC.64 R8, c[0x0][0x398] ;  /* 0x0000e600ff087b82 */ /* 0x000e220000000a00 */
[----:B-1----:R-:W-:Y:S01]  /*00f0*/  IMAD R2, R2, UR5, RZ ;  /* 0x0000000502027c24 */ /* 0x002fe2000f8e02ff */
[----:B--2---:R-:W-:-:S12]  /*0100*/  UIADD3 UR4, UPT, UPT, UR4, -0x1, URZ ;  /* 0xffffffff04047890 */ /* 0x004fd8000fffe0ff */
.L_x_23:
[----:B01----:R-:W-:-:S05]  /*0110*/  IMAD.WIDE R12, R11, 0x4, R4 ;  /* 0x000000040b0c7825 */ /* 0x003fca00078e0204 */
[----:B----4-:R-:W2:Y:S01]  /*0120*/  LDG.E R0, desc[UR6][R12.64] ;  /* 0x000000060c007981 */ /* 0x010ea2000c1e1900 */
[----:B------:R-:W0:Y:S01]  /*0130*/  MUFU.RCP R3, R8 ;  /* 0x0000000800037308 */ /* 0x000e220000001000 */
[----:B------:R-:W-:Y:S05]  /*0140*/  YIELD ;  /* 0x0000000000007946 */ /* 0x000fea0003800000 */
[----:B------:R-:W-:Y:S01]  /*0150*/  BSSY.RECONVERGENT B0, `(.L_x_21) ;  /* 0x000000c000007945 */ /* 0x000fe20003800200 */
        /* <DEDUP_REMOVED lines=9> */
[----:B---3--:R-:W-:Y:S05]  /*01f0*/  CALL.REL.NOINC `($__internal_1_$__cuda_sm3x_div_rn_noftz_f32_slowpath) ;  /* 0x0000000000347944 */ /* 0x008fea0003c00000 */
[----:B------:R-:W-:-:S07]  /*0200*/  IMAD.MOV.U32 R3, RZ, RZ, R0 ;  /* 0x000000ffff037224 */ /* 0x000fce00078e0000 */
.L_x_22:
[----:B------:R-:W-:Y:S05]  /*0210*/  BSYNC.RECONVERGENT B0 ;  /* 0x0000000000007941 */ /* 0x000fea0003800200 */
.L_x_21:
[----:B------:R-:W0:Y:S01]  /*0220*/  F2I.TRUNC.NTZ R3, R3 ;  /* 0x0000000300037305 */ /* 0x000e22000020f100 */
[----:B------:R-:W-:Y:S02]  /*0230*/  IMAD.IADD R11, R2, 0x1, R11 ;  /* 0x00000001020b7824 */ /* 0x000fe400078e020b */
[----:B------:R-:W-:Y:S01]  /*0240*/  IMAD.MOV.U32 R15, RZ, RZ, 0x1 ;  /* 0x00000001ff0f7424 */ /* 0x000fe200078e00ff */
[----:B0-----:R-:W-:Y:S02]  /*0250*/  ISETP.GE.AND P0, PT, R3, UR8, PT ;  /* 0x0000000803007c0c */ /* 0x001fe4000bf06270 */
[----:B------:R-:W-:-:S04]  /*0260*/  VIMNMX R0, PT, PT, RZ, R3, !PT ;  /* 0x00000003ff007248 */ /* 0x000fc80007fe0100 */
[----:B------:R-:W-:Y:S02]  /*0270*/  SEL R13, R0, UR4, !P0 ;  /* 0x00000004000d7c07 */ /* 0x000fe4000c000000 */
[----:B------:R-:W-:-:S03]  /*0280*/  ISETP.GE.AND P0, PT, R11, UR9, PT ;  /* 0x000000090b007c0c */ /* 0x000fc6000bf06270 */
[----:B---3--:R-:W-:-:S05]  /*0290*/  IMAD.WIDE R12, R13, 0x4, R6 ;  /* 0x000000040d0c7825 */ /* 0x008fca00078e0206 */
[----:B------:R1:W-:Y:S05]  /*02a0*/  REDG.E.ADD.STRONG.GPU desc[UR6][R12.64], R15 ;  /* 0x0000000f0c00798e */ /* 0x0003ea000c12e106 */
[----:B------:R-:W-:Y:S05]  /*02b0*/  @!P0 BRA `(.L_x_23) ;  /* 0xfffffffc00948947 */ /* 0x000fea000383ffff */
[----:B------:R-:W-:Y:S05]  /*02c0*/  EXIT ;  /* 0x000000000000794d */ /* 0x000fea0003800000 */
        .weak           $__internal_1_$__cuda_sm3x_div_rn_noftz_f32_slowpath
        .type           $__internal_1_$__cuda_sm3x_div_rn_noftz_f32_slowpath,@function
        .size           $__internal_1_$__cuda_sm3x_div_rn_noftz_f32_slowpath,(.L_x_37 - $__internal_1_$__cuda_sm3x_div_rn_noftz_f32_slowpath)
$__internal_1_$__cuda_sm3x_div_rn_noftz_f32_slowpath:
[----:B------:R-:W0:Y:S01]  /*02d0*/  LDC R3, c[0x0][0x398] ;  /* 0x0000e600ff037b82 */ /* 0x000e220000000800 */
[--C-:B------:R-:W-:Y:S01]  /*02e0*/  SHF.R.U32.HI R12, RZ, 0x17, R0.reuse ;  /* 0x00000017ff0c7819 */ /* 0x100fe20000011600 */
[----:B------:R-:W1:Y:S01]  /*02f0*/  LDCU UR5, c[0x0][0x398] ;  /* 0x00007300ff0577ac */ /* 0x000e620008000800 */
[----:B------:R-:W-:Y:S01]  /*0300*/  BSSY.RECONVERGENT B1, `(.L_x_24) ;  /* 0x0000064000017945 */ /* 0x000fe20003800200 */
[----:B------:R-:W-:Y:S01]  /*0310*/  IMAD.MOV.U32 R14, RZ, RZ, R0 ;  /* 0x000000ffff0e7224 */ /* 0x000fe200078e0000 */
[----:B------:R-:W-:-:S05]  /*0320*/  LOP3.LUT R18, R12, 0xff, RZ, 0xc0, !PT ;  /* 0x000000ff0c127812 */ /* 0x000fca00078ec0ff */
        /* <DEDUP_REMOVED lines=32> */
.L_x_25:
[----:B------:R-:W-:Y:S01]  /*0530*/  LEA R0, R13, 0xc0800000, 0x17 ;  /* 0xc08000000d007811 */ /* 0x000fe200078eb8ff */
[----:B------:R-:W-:Y:S01]  /*0540*/  VIADD R3, R18, 0xffffff81 ;  /* 0xffffff8112037836 */ /* 0x000fe20000000000 */
[----:B------:R-:W-:Y:S03]  /*0550*/  BSSY.RECONVERGENT B2, `(.L_x_30) ;  /* 0x0000035000027945 */ /* 0x000fe60003800200 */
[----:B------:R-:W-:Y:S01]  /*0560*/  IMAD.IADD R15, R15, 0x1, -R0 ;  /* 0x000000010f0f7824 */ /* 0x000fe200078e0a00 */
[C---:B------:R-:W-:Y:S01]  /*0570*/  IADD3 R13, PT, PT, R3.reuse, 0x7f, -R13 ;  /* 0x0000007f030d7810 */ /* 0x040fe20007ffe80d */
[----:B------:R-:W-:Y:S02]  /*0580*/  IMAD R0, R3, -0x800000, R14 ;  /* 0xff80000003007824 */ /* 0x000fe400078e020e */
[----:B------:R-:W0:Y:S01]  /*0590*/  MUFU.RCP R16, R15 ;  /* 0x0000000f00107308 */ /* 0x000e220000001000 */
[----:B------:R-:W-:Y:S01]  /*05a0*/  FADD.FTZ R17, -R15, -RZ ;  /* 0x800000ff0f117221 */ /* 0x000fe20000010100 */
[----:B------:R-:W-:-:S03]  /*05b0*/  IMAD.IADD R13, R13, 0x1, R12 ;  /* 0x000000010d0d7824 */ /* 0x000fc600078e020c */
        /* <DEDUP_REMOVED lines=21> */
[-CC-:B------:R-:W-:Y:S01]  /*0710*/  FFMA.RM R12, R21, R17.reuse, R14.reuse ;  /* 0x00000011150c7223 */ /* 0x180fe2000000400e */
[C---:B------:R-:W-:Y:S02]  /*0720*/  ISETP.NE.AND P2, PT, R15.reuse, RZ, PT ;  /* 0x000000ff0f00720c */ /* 0x040fe40003f45270 */
[----:B------:R-:W-:Y:S02]  /*0730*/  ISETP.NE.AND P1, PT, R15, RZ, PT ;  /* 0x000000ff0f00720c */ /* 0x000fe40003f25270 */
[----:B------:R-:W-:Y:S01]  /*0740*/  LOP3.LUT R13, R3, 0x7fffff, RZ, 0xc0, !PT ;  /* 0x007fffff030d7812 */ /* 0x000fe200078ec0ff */
[----:B------:R-:W-:Y:S01]  /*0750*/  FFMA.RP R3, R21, R17, R14 ;  /* 0x0000001115037223 */ /* 0x000fe2000000800e */
[----:B------:R-:W-:Y:S02]  /*0760*/  VIADD R14, R15, 0x20 ;  /* 0x000000200f0e7836 */ /* 0x000fe40000000000 */
[----:B------:R-:W-:Y:S01]  /*0770*/  LOP3.LUT R13, R13, 0x800000, RZ, 0xfc, !PT ;  /* 0x008000000d0d7812 */ /* 0x000fe200078efcff */
[----:B------:R-:W-:Y:S01]  /*0780*/  IMAD.MOV R15, RZ, RZ, -R15 ;  /* 0x000000ffff0f7224 */ /* 0x000fe200078e0a0f */
[----:B------:R-:W-:-:S02]  /*0790*/  FSETP.NEU.FTZ.AND P0, PT, R3, R12, PT ;  /* 0x0000000c0300720b */ /* 0x000fc40003f1d000 */
[----:B------:R-:W-:Y:S02]  /*07a0*/  SHF.L.U32 R14, R13, R14, RZ ;  /* 0x0000000e0d0e7219 */ /* 0x000fe400000006ff */
[----:B------:R-:W-:Y:S02]  /*07b0*/  SEL R12, R15, RZ, P2 ;  /* 0x000000ff0f0c7207 */ /* 0x000fe40001000000 */
[----:B------:R-:W-:Y:S02]  /*07c0*/  ISETP.NE.AND P1, PT, R14, RZ, P1 ;  /* 0x000000ff0e00720c */ /* 0x000fe40000f25270 */
[----:B------:R-:W-:Y:S02]  /*07d0*/  SHF.R.U32.HI R12, RZ, R12, R13 ;  /* 0x0000000cff0c7219 */ /* 0x000fe4000001160d */
[----:B------:R-:W-:Y:S02]  /*07e0*/  PLOP3.LUT P0, PT, P0, P1, PT, 0xf8, 0x8f ;  /* 0x00000000008f781c */ /* 0x000fe40000703f70 */
[----:B------:R-:W-:-:S02]  /*07f0*/  SHF.R.U32.HI R14, RZ, 0x1, R12 ;  /* 0x00000001ff0e7819 */ /* 0x000fc4000001160c */
[----:B------:R-:W-:-:S04]  /*0800*/  SEL R3, RZ, 0x1, !P0 ;  /* 0x00000001ff037807 */ /* 0x000fc80004000000 */
[----:B------:R-:W-:-:S04]  /*0810*/  LOP3.LUT R3, R3, 0x1, R14, 0xf8, !PT ;  /* 0x0000000103037812 */ /* 0x000fc800078ef80e */
[----:B------:R-:W-:-:S05]  /*0820*/  LOP3.LUT R3, R3, R12, RZ, 0xc0, !PT ;  /* 0x0000000c03037212 */ /* 0x000fca00078ec0ff */
[----:B------:R-:W-:-:S05]  /*0830*/  IMAD.IADD R3, R14, 0x1, R3 ;  /* 0x000000010e037824 */ /* 0x000fca00078e0203 */
[----:B------:R-:W-:Y:S01]  /*0840*/  LOP3.LUT R0, R3, R0, RZ, 0xfc, !PT ;  /* 0x0000000003007212 */ /* 0x000fe200078efcff */
[----:B------:R-:W-:Y:S06]  /*0850*/  BRA `(.L_x_33) ;  /* 0x0000000000107947 */ /* 0x000fec0003800000 */
.L_x_32:
[----:B------:R-:W-:-:S04]  /*0860*/  LOP3.LUT R0, R0, 0x80000000, RZ, 0xc0, !PT ;  /* 0x8000000000007812 */ /* 0x000fc800078ec0ff */
[----:B------:R-:W-:Y:S01]  /*0870*/  LOP3.LUT R0, R0, 0x7f800000, RZ, 0xfc, !PT ;  /* 0x7f80000000007812 */ /* 0x000fe200078efcff */
[----:B------:R-:W-:Y:S06]  /*0880*/  BRA `(.L_x_33) ;  /* 0x0000000000047947 */ /* 0x000fec0003800000 */
.L_x_31:
[----:B------:R-:W-:-:S07]  /*0890*/  IMAD R0, R13, 0x800000, R0 ;  /* 0x008000000d007824 */ /* 0x000fce00078e0200 */
.L_x_33:
[----:B------:R-:W-:Y:S05]  /*08a0*/  BSYNC.RECONVERGENT B2 ;  /* 0x0000000000027941 */ /* 0x000fea0003800200 */
.L_x_30:
[----:B------:R-:W-:Y:S05]  /*08b0*/  BRA `(.L_x_34) ;  /* 0x0000000000207947 */ /* 0x000fea0003800000 */
.L_x_29:
[----:B------:R-:W-:-:S04]  /*08c0*/  LOP3.LUT R0, R15, 0x80000000, R14, 0x48, !PT ;  /* 0x800000000f007812 */ /* 0x000fc800078e480e */
[----:B------:R-:W-:Y:S01]  /*08d0*/  LOP3.LUT R0, R0, 0x7f800000, RZ, 0xfc, !PT ;  /* 0x7f80000000007812 */ /* 0x000fe200078efcff */
[----:B------:R-:W-:Y:S06]  /*08e0*/  BRA `(.L_x_34) ;  /* 0x0000000000147947 */ /* 0x000fec0003800000 */
.L_x_28:
[----:B------:R-:W-:Y:S01]  /*08f0*/  LOP3.LUT R0, R15, 0x80000000, R14, 0x48, !PT ;  /* 0x800000000f007812 */ /* 0x000fe200078e480e */
[----:B------:R-:W-:Y:S06]  /*0900*/  BRA `(.L_x_34) ;  /* 0x00000000000c7947 */ /* 0x000fec0003800000 */
.L_x_27:
[----:B------:R-:W0:Y:S01]  /*0910*/  MUFU.RSQ R0, -QNAN ;  /* 0xffc0000000007908 */ /* 0x000e220000001400 */
[----:B------:R-:W-:Y:S05]  /*0920*/  BRA `(.L_x_34) ;  /* 0x0000000000047947 */ /* 0x000fea0003800000 */
.L_x_26:
[----:B------:R-:W-:-:S07]  /*0930*/  FADD.FTZ R0, R0, R3 ;  /* 0x0000000300007221 */ /* 0x000fce0000010000 */
.L_x_34:
[----:B------:R-:W-:Y:S05]  /*0940*/  BSYNC.RECONVERGENT B1 ;  /* 0x0000000000017941 */ /* 0x000fea0003800200 */
.L_x_24:
[----:B------:R-:W-:Y:S02]  /*0950*/  IMAD.MOV.U32 R12, RZ, RZ, R10 ;  /* 0x000000ffff0c7224 */ /* 0x000fe400078e000a */
[----:B------:R-:W-:-:S04]  /*0960*/  IMAD.MOV.U32 R13, RZ, RZ, 0x0 ;  /* 0x00000000ff0d7424 */ /* 0x000fc800078e00ff */
[----:B0-----:R-:W-:Y:S05]  /*0970*/  RET.REL.NODEC R12 `(_Z32data_histogram_global_linearizedPfPiiifff) ;  /* 0xfffffff40ca07950 */ /* 0x001fea0003c3ffff */
.L_x_35:
        /* <DEDUP_REMOVED lines=16> */
.L_x_37:


//--------------------- .nv.shared._Z32data_histogram_global_privatizedPfPiiifff --------------------------
	.section	.nv.shared._Z32data_histogram_global_privatizedPfPiiifff,"aw",@nobits
	.sectionflags	@""
	.align	16
	.zero		1024


//--------------------- .nv.shared.reserved.0     --------------------------
	.section	.nv.shared.reserved.0,"aw",@nobits
	.weak		__nv_reservedSMEM_offset_0_alias
	.size		__nv_reservedSMEM_offset_0_alias, 0, 64
	.other		__nv_reservedSMEM_offset_0_alias,@"STO_CUDA_RESERVED_SHARED STV_DEFAULT"
__nv_reservedSMEM_offset_0_alias:
	.zero		0
	.zero		64


//--------------------- .nv.shared._Z32data_histogram_global_linearizedPfPiiifff --------------------------
	.section	.nv.shared._Z32data_histogram_global_linearizedPfPiiifff,"aw",@nobits
	.sectionflags	@""
	.align	16
	.zero		1024


//--------------------- .nv.constant0._Z32data_histogram_global_privatizedPfPiiifff --------------------------
	.section	.nv.constant0._Z32data_histogram_global_privatizedPfPiiifff,"a",@progbits
	.sectionflags	@""
	.align	4
.nv.constant0._Z32data_histogram_global_privatizedPfPiiifff:
	.zero		932


//--------------------- .nv.constant0._Z32data_histogram_global_linearizedPfPiiifff --------------------------
	.section	.nv.constant0._Z32data_histogram_global_linearizedPfPiiifff,"a",@progbits
	.sectionflags	@""
	.align	4
.nv.constant0._Z32data_histogram_global_linearizedPfPiiifff:
	.zero		932


//--------------------- SYMBOLS --------------------------

	.type		.nv.reservedSmem.offset0,@object
	.size		.nv.reservedSmem.offset0,0x4
	.type		.nv.reservedSmem.cap,@object
	.size		.nv.reservedSmem.cap,0x4
